//
// Generated by NVIDIA NVVM Compiler
//
// Compiler Build ID: CL-36424714
// Cuda compilation tools, release 13.0, V13.0.88
// Based on NVVM 20.0.0
//

.version 9.0
.target sm_100
.address_size 64

	// .globl	md5_kernel

.visible .entry md5_kernel(
	.param .u64 .ptr .align 1 md5_kernel_param_0,
	.param .u64 .ptr .align 1 md5_kernel_param_1,
	.param .u32 md5_kernel_param_2
)
{


	ret;

}


// ===== COMPILED SASS (sm_100) =====

	.target	sm_100

	.elftype	@"ET_EXEC"


//--------------------- .note.nv.tkinfo           --------------------------
	.section	.note.nv.tkinfo,"",@"SHT_NOTE"
	.sectionflags	@"SHF_NOTE_NV_TKINFO"
	.tkinfo
        /*0018*/ 	.word	0x00000002
        /*0030*/ 	.string	""
        /*0030*/ 	.string	"ptxas"
        /*0030*/ 	.string	"Cuda compilation tools, release 13.0, V13.0.88"
        /*0030*/ 	.string	"Build cuda_13.0.r13.0/compiler.36424714_0"
        /*0030*/ 	.string	"-arch sm_100 -m 64 "



//--------------------- .note.nv.cuinfo           --------------------------
	.section	.note.nv.cuinfo,"",@"SHT_NOTE"
	.sectionflags	@"SHF_NOTE_NV_CUINFO"
        /*0018*/ 	.short	0x0002
        /*001a*/ 	.short	0x0064
        /*001c*/ 	.short	0x0082
	.zero		2


//--------------------- .nv.info                  --------------------------
	.section	.nv.info,"",@"SHT_CUDA_INFO"
	.align	4


	//----- nvinfo : EIATTR_REGCOUNT
	.align		4
        /*0000*/ 	.byte	0x04, 0x2f
        /*0002*/ 	.short	(.L_1 - .L_0)
	.align		4
.L_0:
        /*0004*/ 	.word	index@(md5_kernel)
        /*0008*/ 	.word	0x00000004


	//----- nvinfo : EIATTR_FRAME_SIZE
	.align		4
.L_1:
        /*000c*/ 	.byte	0x04, 0x11
        /*000e*/ 	.short	(.L_3 - .L_2)
	.align		4
.L_2:
        /*0010*/ 	.word	index@(md5_kernel)
        /*0014*/ 	.word	0x00000000


	//----- nvinfo : EIATTR_MIN_STACK_SIZE
	.align		4
.L_3:
        /*0018*/ 	.byte	0x04, 0x12
        /*001a*/ 	.short	(.L_5 - .L_4)
	.align		4
.L_4:
        /*001c*/ 	.word	index@(md5_kernel)
        /*0020*/ 	.word	0x00000000
.L_5:


//--------------------- .nv.compat                --------------------------
	.section	.nv.compat,"",@"SHT_CUDA_COMPAT_INFO"
	.align	4
        /*0000*/ 	.byte	0x02, 0x09, 0x00, 0x00, 0x02, 0x02, 0x01, 0x00, 0x02, 0x05, 0x05, 0x00, 0x03, 0x07, 0x01, 0x01
        /*0010*/ 	.byte	0x02, 0x03, 0x00, 0x00, 0x02, 0x06, 0x01, 0x00, 0x04, 0x0b, 0x08, 0x00, 0x09, 0x00, 0x00, 0x00
        /*0020*/ 	.byte	0x00, 0x00, 0x00, 0x00


//--------------------- .nv.info.md5_kernel       --------------------------
	.section	.nv.info.md5_kernel,"",@"SHT_CUDA_INFO"
	.sectionflags	@""
	.align	4


	//----- nvinfo : EIATTR_CUDA_API_VERSION
	.align		4
        /*0000*/ 	.byte	0x04, 0x37
        /*0002*/ 	.short	(.L_7 - .L_6)
.L_6:
        /*0004*/ 	.word	0x00000082


	//----- nvinfo : EIATTR_KPARAM_INFO
	.align		4
.L_7:
        /*0008*/ 	.byte	0x04, 0x17
        /*000a*/ 	.short	(.L_9 - .L_8)
.L_8:
        /*000c*/ 	.word	0x00000000
        /*0010*/ 	.short	0x0002
        /*0012*/ 	.short	0x0010
        /*0014*/ 	.byte	0x00, 0xf0, 0x11, 0x00


	//----- nvinfo : EIATTR_KPARAM_INFO
	.align		4
.L_9:
        /*0018*/ 	.byte	0x04, 0x17
        /*001a*/ 	.short	(.L_11 - .L_10)
.L_10:
        /*001c*/ 	.word	0x00000000
        /*0020*/ 	.short	0x0001
        /*0022*/ 	.short	0x0008
        /*0024*/ 	.byte	0x00, 0xf5, 0x21, 0x00


	//----- nvinfo : EIATTR_KPARAM_INFO
	.align		4
.L_11:
        /*0028*/ 	.byte	0x04, 0x17
        /*002a*/ 	.short	(.L_13 - .L_12)
.L_12:
        /*002c*/ 	.word	0x00000000
        /*0030*/ 	.short	0x0000
        /*0032*/ 	.short	0x0000
        /*0034*/ 	.byte	0x00, 0xf5, 0x21, 0x00


	//----- nvinfo : EIATTR_SPARSE_MMA_MASK
	.align		4
.L_13:
        /*0038*/ 	.byte	0x03, 0x50
        /*003a*/ 	.short	0x0000


	//----- nvinfo : EIATTR_MAXREG_COUNT
	.align		4
        /*003c*/ 	.byte	0x03, 0x1b
        /*003e*/ 	.short	0x00ff


	//----- nvinfo : EIATTR_MERCURY_ISA_VERSION
	.align		4
        /*0040*/ 	.byte	0x03, 0x5f
        /*0042*/ 	.short	0x0101


	//----- nvinfo : EIATTR_VRC_CTA_INIT_COUNT
	.align		4
        /*0044*/ 	.byte	0x02, 0x4a
	.zero		1
	.zero		1


	//----- nvinfo : EIATTR_EXIT_INSTR_OFFSETS
	.align		4
        /*0048*/ 	.byte	0x04, 0x1c
        /*004a*/ 	.short	(.L_15 - .L_14)


	//   ....[0]....
.L_14:
        /*004c*/ 	.word	0x00000010


	//----- nvinfo : EIATTR_CBANK_PARAM_SIZE
	.align		4
.L_15:
        /*0050*/ 	.byte	0x03, 0x19
        /*0052*/ 	.short	0x0014


	//----- nvinfo : EIATTR_PARAM_CBANK
	.align		4
        /*0054*/ 	.byte	0x04, 0x0a
        /*0056*/ 	.short	(.L_17 - .L_16)
	.align		4
.L_16:
        /*0058*/ 	.word	index@(.nv.constant0.md5_kernel)
        /*005c*/ 	.short	0x0380
        /*005e*/ 	.short	0x0014


	//----- nvinfo : EIATTR_SW_WAR
	.align		4
.L_17:
        /*0060*/ 	.byte	0x04, 0x36
        /*0062*/ 	.short	(.L_19 - .L_18)
.L_18:
        /*0064*/ 	.word	0x00000008
.L_19:


//--------------------- .nv.callgraph             --------------------------
	.section	.nv.callgraph,"",@"SHT_CUDA_CALLGRAPH"
	.align	4
	.sectionentsize	8
	.align		4
        /*0000*/ 	.word	0x00000000
	.align		4
        /*0004*/ 	.word	0xffffffff
	.align		4
        /*0008*/ 	.word	0x00000000
	.align		4
        /*000c*/ 	.word	0xfffffffe
	.align		4
        /*0010*/ 	.word	0x00000000
	.align		4
        /*0014*/ 	.word	0xfffffffd
	.align		4
        /*0018*/ 	.word	0x00000000
	.align		4
        /*001c*/ 	.word	0xfffffffc


//--------------------- .text.md5_kernel          --------------------------
	.section	.text.md5_kernel,"ax",@progbits
	.align	128
        .global         md5_kernel
        .type           md5_kernel,@function
        .size           md5_kernel,(.L_x_1 - md5_kernel)
        .other          md5_kernel,@"STO_CUDA_ENTRY STV_DEFAULT"
md5_kernel:
.text.md5_kernel:
[----:B------:R-:W-:Y:S01]  /*0000*/  LDC R1, c[0x0][0x37c] ;  /* 0x0000df00ff017b82 */ /* 0x000fe20000000800 */
[----:B------:R-:W-:Y:S05]  /*0010*/  EXIT ;  /* 0x000000000000794d */ /* 0x000fea0003800000 */
.L_x_0:
[----:B------:R-:W-:-:S00]  /*0020*/  BRA `(.L_x_0) ;  /* 0xfffffffc00fc7947 */ /* 0x000fc0000383ffff */
[----:B------:R-:W-:-:S00]  /*0030*/  NOP ;  /* 0x0000000000007918 */ /* 0x000fc00000000000 */
        /* <DEDUP_REMOVED lines=12> */
.L_x_1:


//--------------------- .nv.shared.reserved.0     --------------------------
	.section	.nv.shared.reserved.0,"aw",@nobits
	.weak		__nv_reservedSMEM_offset_0_alias
	.size		__nv_reservedSMEM_offset_0_alias, 0, 64
	.other		__nv_reservedSMEM_offset_0_alias,@"STO_CUDA_RESERVED_SHARED STV_DEFAULT"
__nv_reservedSMEM_offset_0_alias:
	.zero		0
	.zero		64


//--------------------- .nv.constant0.md5_kernel  --------------------------
	.section	.nv.constant0.md5_kernel,"a",@progbits
	.sectionflags	@""
	.align	4
.nv.constant0.md5_kernel:
	.zero		916


//--------------------- SYMBOLS --------------------------

	.type		.nv.reservedSmem.offset0,@object
	.size		.nv.reservedSmem.offset0,0x4
